//
// Generated by NVIDIA NVVM Compiler
//
// Compiler Build ID: CL-36424714
// Cuda compilation tools, release 13.0, V13.0.88
// Based on NVVM 20.0.0
//

.version 9.0
.target sm_100
.address_size 64

	// .globl	_Z22transpose_tiled_kernelPfS_m
// _ZZ22transpose_tiled_kernelPfS_mE4tile has been demoted

.visible .entry _Z22transpose_tiled_kernelPfS_m(
	.param .u64 .ptr .align 1 _Z22transpose_tiled_kernelPfS_m_param_0,
	.param .u64 .ptr .align 1 _Z22transpose_tiled_kernelPfS_m_param_1,
	.param .u64 _Z22transpose_tiled_kernelPfS_m_param_2
)
{
	.reg .b32 	%r<19>;
	.reg .b32 	%f<9>;
	.reg .b64 	%rd<24>;
	// demoted variable
	.shared .align 4 .b8 _ZZ22transpose_tiled_kernelPfS_mE4tile[4224];
	ld.param.u64 	%rd1, [_Z22transpose_tiled_kernelPfS_m_param_0];
	ld.param.u64 	%rd2, [_Z22transpose_tiled_kernelPfS_m_param_1];
	ld.param.u64 	%rd3, [_Z22transpose_tiled_kernelPfS_m_param_2];
	mov.u32 	%r1, %ctaid.x;
	shl.b32 	%r2, %r1, 5;
	mov.u32 	%r3, %tid.x;
	add.s32 	%r4, %r2, %r3;
	mov.u32 	%r5, %ctaid.y;
	shl.b32 	%r6, %r5, 5;
	mov.u32 	%r7, %tid.y;
	add.s32 	%r8, %r6, %r7;
	shl.b32 	%r9, %r3, 2;
	mov.u32 	%r10, _ZZ22transpose_tiled_kernelPfS_mE4tile;
	add.s32 	%r11, %r10, %r9;
	cvt.u64.u32 	%rd4, %r8;
	cvt.u64.u32 	%rd5, %r4;
	cvta.to.global.u64 	%rd6, %rd2;
	mad.lo.s64 	%rd7, %rd3, %rd4, %rd5;
	shl.b64 	%rd8, %rd7, 2;
	add.s64 	%rd9, %rd6, %rd8;
	ld.global.f32 	%f1, [%rd9];
	mad.lo.s32 	%r12, %r7, 132, %r11;
	st.shared.f32 	[%r12], %f1;
	shl.b64 	%rd10, %rd3, 5;
	add.s64 	%rd11, %rd9, %rd10;
	ld.global.f32 	%f2, [%rd11];
	st.shared.f32 	[%r12+1056], %f2;
	shl.b64 	%rd12, %rd3, 6;
	add.s64 	%rd13, %rd9, %rd12;
	ld.global.f32 	%f3, [%rd13];
	st.shared.f32 	[%r12+2112], %f3;
	add.s64 	%rd14, %rd13, %rd10;
	ld.global.f32 	%f4, [%rd14];
	st.shared.f32 	[%r12+3168], %f4;
	bar.sync 	0;
	add.s32 	%r13, %r6, %r3;
	add.s32 	%r14, %r2, %r7;
	shl.b32 	%r15, %r3, 7;
	add.s32 	%r16, %r11, %r15;
	cvt.u64.u32 	%rd15, %r14;
	cvt.u64.u32 	%rd16, %r13;
	cvta.to.global.u64 	%rd17, %rd1;
	shl.b32 	%r17, %r7, 2;
	add.s32 	%r18, %r16, %r17;
	ld.shared.f32 	%f5, [%r18];
	mad.lo.s64 	%rd18, %rd3, %rd15, %rd16;
	shl.b64 	%rd19, %rd18, 2;
	add.s64 	%rd20, %rd17, %rd19;
	st.global.f32 	[%rd20], %f5;
	ld.shared.f32 	%f6, [%r18+32];
	add.s64 	%rd21, %rd20, %rd10;
	st.global.f32 	[%rd21], %f6;
	ld.shared.f32 	%f7, [%r18+64];
	add.s64 	%rd22, %rd20, %rd12;
	st.global.f32 	[%rd22], %f7;
	ld.shared.f32 	%f8, [%r18+96];
	add.s64 	%rd23, %rd22, %rd10;
	st.global.f32 	[%rd23], %f8;
	ret;

}
	// .globl	_Z16transpose_kernelPfS_m
.visible .entry _Z16transpose_kernelPfS_m(
	.param .u64 .ptr .align 1 _Z16transpose_kernelPfS_m_param_0,
	.param .u64 .ptr .align 1 _Z16transpose_kernelPfS_m_param_1,
	.param .u64 _Z16transpose_kernelPfS_m_param_2
)
{
	.reg .pred 	%p<2>;
	.reg .b32 	%r<9>;
	.reg .b32 	%f<2>;
	.reg .b64 	%rd<15>;

	ld.param.u64 	%rd3, [_Z16transpose_kernelPfS_m_param_0];
	ld.param.u64 	%rd4, [_Z16transpose_kernelPfS_m_param_1];
	ld.param.u64 	%rd5, [_Z16transpose_kernelPfS_m_param_2];
	mov.u32 	%r1, %ctaid.y;
	mov.u32 	%r2, %ntid.y;
	mov.u32 	%r3, %tid.y;
	mad.lo.s32 	%r4, %r1, %r2, %r3;
	cvt.u64.u32 	%rd1, %r4;
	mov.u32 	%r5, %ctaid.x;
	mov.u32 	%r6, %ntid.x;
	mov.u32 	%r7, %tid.x;
	mad.lo.s32 	%r8, %r5, %r6, %r7;
	cvt.u64.u32 	%rd2, %r8;
	max.u64 	%rd6, %rd1, %rd2;
	setp.ge.u64 	%p1, %rd6, %rd5;
	@%p1 bra 	$L__BB1_2;
	cvta.to.global.u64 	%rd7, %rd3;
	cvta.to.global.u64 	%rd8, %rd4;
	mad.lo.s64 	%rd9, %rd5, %rd1, %rd2;
	shl.b64 	%rd10, %rd9, 2;
	add.s64 	%rd11, %rd7, %rd10;
	ld.global.f32 	%f1, [%rd11];
	mad.lo.s64 	%rd12, %rd5, %rd2, %rd1;
	shl.b64 	%rd13, %rd12, 2;
	add.s64 	%rd14, %rd8, %rd13;
	st.global.f32 	[%rd14], %f1;
$L__BB1_2:
	ret;

}


// ===== COMPILED SASS (sm_100) =====

	.target	sm_100

	.elftype	@"ET_EXEC"


//--------------------- .note.nv.tkinfo           --------------------------
	.section	.note.nv.tkinfo,"",@"SHT_NOTE"
	.sectionflags	@"SHF_NOTE_NV_TKINFO"
	.tkinfo
        /*0018*/ 	.word	0x00000002
        /*0030*/ 	.string	""
        /*0030*/ 	.string	"ptxas"
        /*0030*/ 	.string	"Cuda compilation tools, release 13.0, V13.0.88"
        /*0030*/ 	.string	"Build cuda_13.0.r13.0/compiler.36424714_0"
        /*0030*/ 	.string	"-arch sm_100 -m 64 "



//--------------------- .note.nv.cuinfo           --------------------------
	.section	.note.nv.cuinfo,"",@"SHT_NOTE"
	.sectionflags	@"SHF_NOTE_NV_CUINFO"
        /*0018*/ 	.short	0x0002
        /*001a*/ 	.short	0x0064
        /*001c*/ 	.short	0x0082
	.zero		2


//--------------------- .nv.info                  --------------------------
	.section	.nv.info,"",@"SHT_CUDA_INFO"
	.align	4


	//----- nvinfo : EIATTR_REGCOUNT
	.align		4
        /*0000*/ 	.byte	0x04, 0x2f
        /*0002*/ 	.short	(.L_1 - .L_0)
	.align		4
.L_0:
        /*0004*/ 	.word	index@(_Z22transpose_tiled_kernelPfS_m)
        /*0008*/ 	.word	0x00000018


	//----- nvinfo : EIATTR_FRAME_SIZE
	.align		4
.L_1:
        /*000c*/ 	.byte	0x04, 0x11
        /*000e*/ 	.short	(.L_3 - .L_2)
	.align		4
.L_2:
        /*0010*/ 	.word	index@(_Z22transpose_tiled_kernelPfS_m)
        /*0014*/ 	.word	0x00000000


	//----- nvinfo : EIATTR_REGCOUNT
	.align		4
.L_3:
        /*0018*/ 	.byte	0x04, 0x2f
        /*001a*/ 	.short	(.L_5 - .L_4)
	.align		4
.L_4:
        /*001c*/ 	.word	index@(_Z16transpose_kernelPfS_m)
        /*0020*/ 	.word	0x0000000c


	//----- nvinfo : EIATTR_FRAME_SIZE
	.align		4
.L_5:
        /*0024*/ 	.byte	0x04, 0x11
        /*0026*/ 	.short	(.L_7 - .L_6)
	.align		4
.L_6:
        /*0028*/ 	.word	index@(_Z16transpose_kernelPfS_m)
        /*002c*/ 	.word	0x00000000


	//----- nvinfo : EIATTR_MIN_STACK_SIZE
	.align		4
.L_7:
        /*0030*/ 	.byte	0x04, 0x12
        /*0032*/ 	.short	(.L_9 - .L_8)
	.align		4
.L_8:
        /*0034*/ 	.word	index@(_Z16transpose_kernelPfS_m)
        /*0038*/ 	.word	0x00000000


	//----- nvinfo : EIATTR_MIN_STACK_SIZE
	.align		4
.L_9:
        /*003c*/ 	.byte	0x04, 0x12
        /*003e*/ 	.short	(.L_11 - .L_10)
	.align		4
.L_10:
        /*0040*/ 	.word	index@(_Z22transpose_tiled_kernelPfS_m)
        /*0044*/ 	.word	0x00000000
.L_11:


//--------------------- .nv.compat                --------------------------
	.section	.nv.compat,"",@"SHT_CUDA_COMPAT_INFO"
	.align	4
        /*0000*/ 	.byte	0x02, 0x09, 0x00, 0x00, 0x02, 0x02, 0x01, 0x00, 0x02, 0x05, 0x05, 0x00, 0x03, 0x07, 0x01, 0x01
        /*0010*/ 	.byte	0x02, 0x03, 0x00, 0x00, 0x02, 0x06, 0x01, 0x00, 0x04, 0x0b, 0x08, 0x00, 0x09, 0x00, 0x00, 0x00
        /*0020*/ 	.byte	0x00, 0x00, 0x00, 0x00


//--------------------- .nv.info._Z16transpose_kernelPfS_m --------------------------
	.section	.nv.info._Z16transpose_kernelPfS_m,"",@"SHT_CUDA_INFO"
	.sectionflags	@""
	.align	4


	//----- nvinfo : EIATTR_CUDA_API_VERSION
	.align		4
        /*0000*/ 	.byte	0x04, 0x37
        /*0002*/ 	.short	(.L_13 - .L_12)
.L_12:
        /*0004*/ 	.word	0x00000082


	//----- nvinfo : EIATTR_KPARAM_INFO
	.align		4
.L_13:
        /*0008*/ 	.byte	0x04, 0x17
        /*000a*/ 	.short	(.L_15 - .L_14)
.L_14:
        /*000c*/ 	.word	0x00000000
        /*0010*/ 	.short	0x0002
        /*0012*/ 	.short	0x0010
        /*0014*/ 	.byte	0x00, 0xf0, 0x21, 0x00


	//----- nvinfo : EIATTR_KPARAM_INFO
	.align		4
.L_15:
        /*0018*/ 	.byte	0x04, 0x17
        /*001a*/ 	.short	(.L_17 - .L_16)
.L_16:
        /*001c*/ 	.word	0x00000000
        /*0020*/ 	.short	0x0001
        /*0022*/ 	.short	0x0008
        /*0024*/ 	.byte	0x00, 0xf5, 0x21, 0x00


	//----- nvinfo : EIATTR_KPARAM_INFO
	.align		4
.L_17:
        /*0028*/ 	.byte	0x04, 0x17
        /*002a*/ 	.short	(.L_19 - .L_18)
.L_18:
        /*002c*/ 	.word	0x00000000
        /*0030*/ 	.short	0x0000
        /*0032*/ 	.short	0x0000
        /*0034*/ 	.byte	0x00, 0xf5, 0x21, 0x00


	//----- nvinfo : EIATTR_SPARSE_MMA_MASK
	.align		4
.L_19:
        /*0038*/ 	.byte	0x03, 0x50
        /*003a*/ 	.short	0x0000


	//----- nvinfo : EIATTR_MAXREG_COUNT
	.align		4
        /*003c*/ 	.byte	0x03, 0x1b
        /*003e*/ 	.short	0x00ff


	//----- nvinfo : EIATTR_MERCURY_ISA_VERSION
	.align		4
        /*0040*/ 	.byte	0x03, 0x5f
        /*0042*/ 	.short	0x0101


	//----- nvinfo : EIATTR_VRC_CTA_INIT_COUNT
	.align		4
        /*0044*/ 	.byte	0x02, 0x4a
	.zero		1
	.zero		1


	//----- nvinfo : EIATTR_EXIT_INSTR_OFFSETS
	.align		4
        /*0048*/ 	.byte	0x04, 0x1c
        /*004a*/ 	.short	(.L_21 - .L_20)


	//   ....[0]....
.L_20:
        /*004c*/ 	.word	0x000000f0


	//   ....[1]....
        /*0050*/ 	.word	0x000001e0


	//----- nvinfo : EIATTR_CBANK_PARAM_SIZE
	.align		4
.L_21:
        /*0054*/ 	.byte	0x03, 0x19
        /*0056*/ 	.short	0x0018


	//----- nvinfo : EIATTR_PARAM_CBANK
	.align		4
        /*0058*/ 	.byte	0x04, 0x0a
        /*005a*/ 	.short	(.L_23 - .L_22)
	.align		4
.L_22:
        /*005c*/ 	.word	index@(.nv.constant0._Z16transpose_kernelPfS_m)
        /*0060*/ 	.short	0x0380
        /*0062*/ 	.short	0x0018


	//----- nvinfo : EIATTR_SW_WAR
	.align		4
.L_23:
        /*0064*/ 	.byte	0x04, 0x36
        /*0066*/ 	.short	(.L_25 - .L_24)
.L_24:
        /*0068*/ 	.word	0x00000008
.L_25:


//--------------------- .nv.info._Z22transpose_tiled_kernelPfS_m --------------------------
	.section	.nv.info._Z22transpose_tiled_kernelPfS_m,"",@"SHT_CUDA_INFO"
	.sectionflags	@""
	.align	4


	//----- nvinfo : EIATTR_CUDA_API_VERSION
	.align		4
        /*0000*/ 	.byte	0x04, 0x37
        /*0002*/ 	.short	(.L_27 - .L_26)
.L_26:
        /*0004*/ 	.word	0x00000082


	//----- nvinfo : EIATTR_KPARAM_INFO
	.align		4
.L_27:
        /*0008*/ 	.byte	0x04, 0x17
        /*000a*/ 	.short	(.L_29 - .L_28)
.L_28:
        /*000c*/ 	.word	0x00000000
        /*0010*/ 	.short	0x0002
        /*0012*/ 	.short	0x0010
        /*0014*/ 	.byte	0x00, 0xf0, 0x21, 0x00


	//----- nvinfo : EIATTR_KPARAM_INFO
	.align		4
.L_29:
        /*0018*/ 	.byte	0x04, 0x17
        /*001a*/ 	.short	(.L_31 - .L_30)
.L_30:
        /*001c*/ 	.word	0x00000000
        /*0020*/ 	.short	0x0001
        /*0022*/ 	.short	0x0008
        /*0024*/ 	.byte	0x00, 0xf5, 0x21, 0x00


	//----- nvinfo : EIATTR_KPARAM_INFO
	.align		4
.L_31:
        /*0028*/ 	.byte	0x04, 0x17
        /*002a*/ 	.short	(.L_33 - .L_32)
.L_32:
        /*002c*/ 	.word	0x00000000
        /*0030*/ 	.short	0x0000
        /*0032*/ 	.short	0x0000
        /*0034*/ 	.byte	0x00, 0xf5, 0x21, 0x00


	//----- nvinfo : EIATTR_SPARSE_MMA_MASK
	.align		4
.L_33:
        /*0038*/ 	.byte	0x03, 0x50
        /*003a*/ 	.short	0x0000


	//----- nvinfo : EIATTR_MAXREG_COUNT
	.align		4
        /*003c*/ 	.byte	0x03, 0x1b
        /*003e*/ 	.short	0x00ff


	//----- nvinfo : EIATTR_NUM_BARRIERS
	.align		4
        /*0040*/ 	.byte	0x02, 0x4c
        /*0042*/ 	.byte	0x01
	.zero		1


	//----- nvinfo : EIATTR_MERCURY_ISA_VERSION
	.align		4
        /*0044*/ 	.byte	0x03, 0x5f
        /*0046*/ 	.short	0x0101


	//----- nvinfo : EIATTR_VRC_CTA_INIT_COUNT
	.align		4
        /*0048*/ 	.byte	0x02, 0x4a
	.zero		1
	.zero		1


	//----- nvinfo : EIATTR_EXIT_INSTR_OFFSETS
	.align		4
        /*004c*/ 	.byte	0x04, 0x1c
        /*004e*/ 	.short	(.L_35 - .L_34)


	//   ....[0]....
.L_34:
        /*0050*/ 	.word	0x000003f0


	//----- nvinfo : EIATTR_CBANK_PARAM_SIZE
	.align		4
.L_35:
        /*0054*/ 	.byte	0x03, 0x19
        /*0056*/ 	.short	0x0018


	//----- nvinfo : EIATTR_PARAM_CBANK
	.align		4
        /*0058*/ 	.byte	0x04, 0x0a
        /*005a*/ 	.short	(.L_37 - .L_36)
	.align		4
.L_36:
        /*005c*/ 	.word	index@(.nv.constant0._Z22transpose_tiled_kernelPfS_m)
        /*0060*/ 	.short	0x0380
        /*0062*/ 	.short	0x0018


	//----- nvinfo : EIATTR_SW_WAR
	.align		4
.L_37:
        /*0064*/ 	.byte	0x04, 0x36
        /*0066*/ 	.short	(.L_39 - .L_38)
.L_38:
        /*0068*/ 	.word	0x00000008
.L_39:


//--------------------- .nv.callgraph             --------------------------
	.section	.nv.callgraph,"",@"SHT_CUDA_CALLGRAPH"
	.align	4
	.sectionentsize	8
	.align		4
        /*0000*/ 	.word	0x00000000
	.align		4
        /*0004*/ 	.word	0xffffffff
	.align		4
        /*0008*/ 	.word	0x00000000
	.align		4
        /*000c*/ 	.word	0xfffffffe
	.align		4
        /*0010*/ 	.word	0x00000000
	.align		4
        /*0014*/ 	.word	0xfffffffd
	.align		4
        /*0018*/ 	.word	0x00000000
	.align		4
        /*001c*/ 	.word	0xfffffffc


//--------------------- .text._Z16transpose_kernelPfS_m --------------------------
	.section	.text._Z16transpose_kernelPfS_m,"ax",@progbits
	.align	128
        .global         _Z16transpose_kernelPfS_m
        .type           _Z16transpose_kernelPfS_m,@function
        .size           _Z16transpose_kernelPfS_m,(.L_x_2 - _Z16transpose_kernelPfS_m)
        .other          _Z16transpose_kernelPfS_m,@"STO_CUDA_ENTRY STV_DEFAULT"
_Z16transpose_kernelPfS_m:
.text._Z16transpose_kernelPfS_m:
[----:B------:R-:W-:Y:S01]  /*0000*/  LDC R1, c[0x0][0x37c] ;  /* 0x0000df00ff017b82 */ /* 0x000fe20000000800 */
[----:B------:R-:W0:Y:S07]  /*0010*/  S2R R9, SR_TID.Y ;  /* 0x0000000000097919 */ /* 0x000e2e0000002200 */
[----:B------:R-:W0:Y:S01]  /*0020*/  LDC R8, c[0x0][0x364] ;  /* 0x0000d900ff087b82 */ /* 0x000e220000000800 */
[----:B------:R-:W1:Y:S01]  /*0030*/  LDCU.64 UR6, c[0x0][0x390] ;  /* 0x00007200ff0677ac */ /* 0x000e620008000a00 */
[----:B------:R-:W2:Y:S06]  /*0040*/  S2R R5, SR_TID.X ;  /* 0x0000000000057919 */ /* 0x000eac0000002100 */
[----:B------:R-:W0:Y:S08]  /*0050*/  S2UR UR4, SR_CTAID.Y ;  /* 0x00000000000479c3 */ /* 0x000e300000002600 */
[----:B------:R-:W2:Y:S08]  /*0060*/  S2UR UR5, SR_CTAID.X ;  /* 0x00000000000579c3 */ /* 0x000eb00000002500 */
[----:B------:R-:W2:Y:S01]  /*0070*/  LDC R4, c[0x0][0x360] ;  /* 0x0000d800ff047b82 */ /* 0x000ea20000000800 */
[----:B0-----:R-:W-:-:S02]  /*0080*/  IMAD R8, R8, UR4, R9 ;  /* 0x0000000408087c24 */ /* 0x001fc4000f8e0209 */
[----:B--2---:R-:W-:-:S05]  /*0090*/  IMAD R4, R4, UR5, R5 ;  /* 0x0000000504047c24 */ /* 0x004fca000f8e0205 */
[----:B------:R-:W-:-:S04]  /*00a0*/  ISETP.GT.U32.AND P0, PT, R8, R4, PT ;  /* 0x000000040800720c */ /* 0x000fc80003f04070 */
[----:B------:R-:W-:-:S04]  /*00b0*/  ISETP.GT.U32.AND.EX P0, PT, RZ, RZ, PT, P0 ;  /* 0x000000ffff00720c */ /* 0x000fc80003f04100 */
[----:B------:R-:W-:-:S04]  /*00c0*/  SEL R0, R8, R4, P0 ;  /* 0x0000000408007207 */ /* 0x000fc80000000000 */
[----:B-1----:R-:W-:-:S04]  /*00d0*/  ISETP.GE.U32.AND P0, PT, R0, UR6, PT ;  /* 0x0000000600007c0c */ /* 0x002fc8000bf06070 */
[----:B------:R-:W-:-:S13]  /*00e0*/  ISETP.GE.U32.AND.EX P0, PT, RZ, UR7, PT, P0 ;  /* 0x00000007ff007c0c */ /* 0x000fda000bf06100 */
[----:B------:R-:W-:Y:S05]  /*00f0*/  @P0 EXIT ;  /* 0x000000000000094d */ /* 0x000fea0003800000 */
[----:B------:R-:W0:Y:S01]  /*0100*/  LDCU.128 UR8, c[0x0][0x380] ;  /* 0x00007000ff0877ac */ /* 0x000e220008000c00 */
[----:B------:R-:W-:Y:S01]  /*0110*/  IMAD.MOV.U32 R5, RZ, RZ, RZ ;  /* 0x000000ffff057224 */ /* 0x000fe200078e00ff */
[----:B------:R-:W1:Y:S01]  /*0120*/  LDCU.64 UR4, c[0x0][0x358] ;  /* 0x00006b00ff0477ac */ /* 0x000e620008000a00 */
[----:B------:R-:W-:-:S04]  /*0130*/  IMAD.WIDE.U32 R2, R8, UR6, R4 ;  /* 0x0000000608027c25 */ /* 0x000fc8000f8e0004 */
[----:B------:R-:W-:Y:S01]  /*0140*/  IMAD R3, R8, UR7, R3 ;  /* 0x0000000708037c24 */ /* 0x000fe2000f8e0203 */
[----:B0-----:R-:W-:-:S04]  /*0150*/  LEA R6, P0, R2, UR8, 0x2 ;  /* 0x0000000802067c11 */ /* 0x001fc8000f8010ff */
[----:B------:R-:W-:-:S06]  /*0160*/  LEA.HI.X R7, R2, UR9, R3, 0x2, P0 ;  /* 0x0000000902077c11 */ /* 0x000fcc00080f1403 */
[----:B-1----:R-:W2:Y:S01]  /*0170*/  LDG.E R7, desc[UR4][R6.64] ;  /* 0x0000000406077981 */ /* 0x002ea2000c1e1900 */
[----:B------:R-:W-:Y:S02]  /*0180*/  IMAD.MOV.U32 R9, RZ, RZ, RZ ;  /* 0x000000ffff097224 */ /* 0x000fe400078e00ff */
[----:B------:R-:W-:-:S04]  /*0190*/  IMAD.WIDE.U32 R2, R4, UR6, R8 ;  /* 0x0000000604027c25 */ /* 0x000fc8000f8e0008 */
[----:B------:R-:W-:Y:S01]  /*01a0*/  IMAD R5, R4, UR7, R3 ;  /* 0x0000000704057c24 */ /* 0x000fe2000f8e0203 */
[----:B------:R-:W-:-:S04]  /*01b0*/  LEA R4, P0, R2, UR10, 0x2 ;  /* 0x0000000a02047c11 */ /* 0x000fc8000f8010ff */
[----:B------:R-:W-:-:S05]  /*01c0*/  LEA.HI.X R5, R2, UR11, R5, 0x2, P0 ;  /* 0x0000000b02057c11 */ /* 0x000fca00080f1405 */
[----:B--2---:R-:W-:Y:S01]  /*01d0*/  STG.E desc[UR4][R4.64], R7 ;  /* 0x0000000704007986 */ /* 0x004fe2000c101904 */
[----:B------:R-:W-:Y:S05]  /*01e0*/  EXIT ;  /* 0x000000000000794d */ /* 0x000fea0003800000 */
.L_x_0:
[----:B------:R-:W-:-:S00]  /*01f0*/  BRA `(.L_x_0) ;  /* 0xfffffffc00fc7947 */ /* 0x000fc0000383ffff */
[----:B------:R-:W-:-:S00]  /*0200*/  NOP ;  /* 0x0000000000007918 */ /* 0x000fc00000000000 */
[----:B------:R-:W-:-:S00]  /*0210*/  NOP ;  /* 0x0000000000007918 */ /* 0x000fc00000000000 */
[----:B------:R-:W-:-:S00]  /*0220*/  NOP ;  /* 0x0000000000007918 */ /* 0x000fc00000000000 */
[----:B------:R-:W-:-:S00]  /*0230*/  NOP ;  /* 0x0000000000007918 */ /* 0x000fc00000000000 */
[----:B------:R-:W-:-:S00]  /*0240*/  NOP ;  /* 0x0000000000007918 */ /* 0x000fc00000000000 */
[----:B------:R-:W-:-:S00]  /*0250*/  NOP ;  /* 0x0000000000007918 */ /* 0x000fc00000000000 */
[----:B------:R-:W-:-:S00]  /*0260*/  NOP ;  /* 0x0000000000007918 */ /* 0x000fc00000000000 */
[----:B------:R-:W-:-:S00]  /*0270*/  NOP ;  /* 0x0000000000007918 */ /* 0x000fc00000000000 */
.L_x_2:


//--------------------- .text._Z22transpose_tiled_kernelPfS_m --------------------------
	.section	.text._Z22transpose_tiled_kernelPfS_m,"ax",@progbits
	.align	128
        .global         _Z22transpose_tiled_kernelPfS_m
        .type           _Z22transpose_tiled_kernelPfS_m,@function
        .size           _Z22transpose_tiled_kernelPfS_m,(.L_x_3 - _Z22transpose_tiled_kernelPfS_m)
        .other          _Z22transpose_tiled_kernelPfS_m,@"STO_CUDA_ENTRY STV_DEFAULT"
_Z22transpose_tiled_kernelPfS_m:
.text._Z22transpose_tiled_kernelPfS_m:
[----:B------:R-:W-:Y:S01]  /*0000*/  LDC R1, c[0x0][0x37c] ;  /* 0x0000df00ff017b82 */ /* 0x000fe20000000800 */
[----:B------:R-:W0:Y:S01]  /*0010*/  S2R R2, SR_TID.X ;  /* 0x0000000000027919 */ /* 0x000e220000002100 */
[----:B------:R-:W1:Y:S01]  /*0020*/  LDCU.64 UR12, c[0x0][0x390] ;  /* 0x00007200ff0c77ac */ /* 0x000e620008000a00 */
[----:B------:R-:W-:Y:S01]  /*0030*/  IMAD.MOV.U32 R7, RZ, RZ, RZ ;  /* 0x000000ffff077224 */ /* 0x000fe200078e00ff */
[----:B------:R-:W2:Y:S01]  /*0040*/  S2R R5, SR_CTAID.Y ;  /* 0x0000000000057919 */ /* 0x000ea20000002600 */
[----:B------:R-:W3:Y:S01]  /*0050*/  LDCU.64 UR4, c[0x0][0x388] ;  /* 0x00007100ff0477ac */ /* 0x000ee20008000a00 */
[----:B------:R-:W0:Y:S01]  /*0060*/  S2R R3, SR_CTAID.X ;  /* 0x0000000000037919 */ /* 0x000e220000002500 */
[----:B------:R-:W4:Y:S01]  /*0070*/  LDCU.64 UR6, c[0x0][0x358] ;  /* 0x00006b00ff0677ac */ /* 0x000f220008000a00 */
[----:B------:R-:W2:Y:S01]  /*0080*/  S2R R0, SR_TID.Y ;  /* 0x0000000000007919 */ /* 0x000ea20000002200 */
[----:B-1----:R-:W-:Y:S02]  /*0090*/  USHF.L.U32 UR10, UR12, 0x5, URZ ;  /* 0x000000050c0a7899 */ /* 0x002fe400080006ff */
[----:B------:R-:W-:-:S02]  /*00a0*/  USHF.L.U32 UR8, UR12, 0x6, URZ ;  /* 0x000000060c087899 */ /* 0x000fc400080006ff */
[----:B------:R-:W-:Y:S02]  /*00b0*/  USHF.L.U64.HI UR11, UR12, 0x5, UR13 ;  /* 0x000000050c0b7899 */ /* 0x000fe4000801020d */
[----:B------:R-:W-:Y:S01]  /*00c0*/  USHF.L.U64.HI UR9, UR12, 0x6, UR13 ;  /* 0x000000060c097899 */ /* 0x000fe2000801020d */
[----:B0-----:R-:W-:Y:S02]  /*00d0*/  IMAD R6, R3, 0x20, R2 ;  /* 0x0000002003067824 */ /* 0x001fe400078e0202 */
[----:B--2---:R-:W-:-:S04]  /*00e0*/  IMAD R9, R5, 0x20, R0 ;  /* 0x0000002005097824 */ /* 0x004fc800078e0200 */
[----:B------:R-:W-:-:S04]  /*00f0*/  IMAD.WIDE.U32 R6, R9, UR12, R6 ;  /* 0x0000000c09067c25 */ /* 0x000fc8000f8e0006 */
[----:B------:R-:W-:Y:S01]  /*0100*/  IMAD R9, R9, UR13, R7 ;  /* 0x0000000d09097c24 */ /* 0x000fe2000f8e0207 */
[----:B---3--:R-:W-:-:S04]  /*0110*/  LEA R8, P0, R6, UR4, 0x2 ;  /* 0x0000000406087c11 */ /* 0x008fc8000f8010ff */
[----:B------:R-:W-:Y:S02]  /*0120*/  LEA.HI.X R9, R6, UR5, R9, 0x2, P0 ;  /* 0x0000000506097c11 */ /* 0x000fe400080f1409 */
[C---:B------:R-:W-:Y:S02]  /*0130*/  IADD3 R6, P0, PT, R8.reuse, UR10, RZ ;  /* 0x0000000a08067c10 */ /* 0x040fe4000ff1e0ff */
[----:B------:R-:W-:Y:S02]  /*0140*/  IADD3 R10, P1, PT, R8, UR8, RZ ;  /* 0x00000008080a7c10 */ /* 0x000fe4000ff3e0ff */
[C---:B------:R-:W-:Y:S01]  /*0150*/  IADD3.X R7, PT, PT, R9.reuse, UR11, RZ, P0, !PT ;  /* 0x0000000b09077c10 */ /* 0x040fe200087fe4ff */
[----:B----4-:R-:W2:Y:S01]  /*0160*/  LDG.E R8, desc[UR6][R8.64] ;  /* 0x0000000608087981 */ /* 0x010ea2000c1e1900 */
[----:B------:R-:W-:Y:S02]  /*0170*/  IADD3.X R11, PT, PT, R9, UR9, RZ, P1, !PT ;  /* 0x00000009090b7c10 */ /* 0x000fe40008ffe4ff */
[----:B------:R-:W-:Y:S01]  /*0180*/  IADD3 R12, P0, PT, R10, UR10, RZ ;  /* 0x0000000a0a0c7c10 */ /* 0x000fe2000ff1e0ff */
[----:B------:R-:W3:Y:S03]  /*0190*/  LDG.E R6, desc[UR6][R6.64] ;  /* 0x0000000606067981 */ /* 0x000ee6000c1e1900 */
[----:B------:R-:W-:Y:S01]  /*01a0*/  IADD3.X R13, PT, PT, R11, UR11, RZ, P0, !PT ;  /* 0x0000000b0b0d7c10 */ /* 0x000fe200087fe4ff */
[----:B------:R-:W4:Y:S04]  /*01b0*/  LDG.E R10, desc[UR6][R10.64] ;  /* 0x000000060a0a7981 */ /* 0x000f28000c1e1900 */
[----:B------:R-:W5:Y:S01]  /*01c0*/  LDG.E R12, desc[UR6][R12.64] ;  /* 0x000000060c0c7981 */ /* 0x000f62000c1e1900 */
[----:B------:R-:W0:Y:S01]  /*01d0*/  S2UR UR5, SR_CgaCtaId ;  /* 0x00000000000579c3 */ /* 0x000e220000008800 */
[----:B------:R-:W-:-:S02]  /*01e0*/  UMOV UR4, 0x400 ;  /* 0x0000040000047882 */ /* 0x000fc40000000000 */
[----:B0-----:R-:W-:-:S06]  /*01f0*/  ULEA UR4, UR5, UR4, 0x18 ;  /* 0x0000000405047291 */ /* 0x001fcc000f8ec0ff */
[----:B------:R-:W-:-:S05]  /*0200*/  LEA R15, R2, UR4, 0x2 ;  /* 0x00000004020f7c11 */ /* 0x000fca000f8e10ff */
[--C-:B------:R-:W-:Y:S01]  /*0210*/  IMAD R17, R0, 0x84, R15.reuse ;  /* 0x0000008400117824 */ /* 0x100fe200078e020f */
[----:B------:R-:W0:Y:S01]  /*0220*/  LDCU.64 UR4, c[0x0][0x380] ;  /* 0x00007000ff0477ac */ /* 0x000e220008000a00 */
[----:B------:R-:W-:-:S04]  /*0230*/  IMAD R15, R2, 0x80, R15 ;  /* 0x00000080020f7824 */ /* 0x000fc800078e020f */
[----:B------:R-:W-:Y:S02]  /*0240*/  IMAD R15, R0, 0x4, R15 ;  /* 0x00000004000f7824 */ /* 0x000fe400078e020f */
[----:B------:R-:W-:Y:S02]  /*0250*/  IMAD R2, R5, 0x20, R2 ;  /* 0x0000002005027824 */ /* 0x000fe400078e0202 */
[----:B------:R-:W-:Y:S02]  /*0260*/  IMAD R5, R3, 0x20, R0 ;  /* 0x0000002003057824 */ /* 0x000fe400078e0200 */
[----:B------:R-:W-:Y:S02]  /*0270*/  IMAD.MOV.U32 R3, RZ, RZ, RZ ;  /* 0x000000ffff037224 */ /* 0x000fe400078e00ff */
[----:B------:R-:W-:-:S04]  /*0280*/  IMAD.WIDE.U32 R2, R5, UR12, R2 ;  /* 0x0000000c05027c25 */ /* 0x000fc8000f8e0002 */
[----:B------:R-:W-:Y:S01]  /*0290*/  IMAD R5, R5, UR13, R3 ;  /* 0x0000000d05057c24 */ /* 0x000fe2000f8e0203 */
[----:B0-----:R-:W-:-:S04]  /*02a0*/  LEA R4, P0, R2, UR4, 0x2 ;  /* 0x0000000402047c11 */ /* 0x001fc8000f8010ff */
[----:B------:R-:W-:Y:S02]  /*02b0*/  LEA.HI.X R5, R2, UR5, R5, 0x2, P0 ;  /* 0x0000000502057c11 */ /* 0x000fe400080f1405 */
[----:B------:R-:W-:-:S04]  /*02c0*/  IADD3 R2, P0, PT, R4, UR10, RZ ;  /* 0x0000000a04027c10 */ /* 0x000fc8000ff1e0ff */
[----:B------:R-:W-:Y:S01]  /*02d0*/  IADD3.X R3, PT, PT, R5, UR11, RZ, P0, !PT ;  /* 0x0000000b05037c10 */ /* 0x000fe200087fe4ff */
[----:B--2---:R-:W-:Y:S04]  /*02e0*/  STS [R17], R8 ;  /* 0x0000000811007388 */ /* 0x004fe80000000800 */
[----:B---3--:R0:W-:Y:S04]  /*02f0*/  STS [R17+0x420], R6 ;  /* 0x0004200611007388 */ /* 0x0081e80000000800 */
[----:B----4-:R-:W-:Y:S04]  /*0300*/  STS [R17+0x840], R10 ;  /* 0x0008400a11007388 */ /* 0x010fe80000000800 */
[----:B-----5:R-:W-:Y:S01]  /*0310*/  STS [R17+0xc60], R12 ;  /* 0x000c600c11007388 */ /* 0x020fe20000000800 */
[----:B------:R-:W-:Y:S06]  /*0320*/  BAR.SYNC.DEFER_BLOCKING 0x0 ;  /* 0x0000000000007b1d */ /* 0x000fec0000010000 */
[----:B------:R-:W1:Y:S04]  /*0330*/  LDS R11, [R15] ;  /* 0x000000000f0b7984 */ /* 0x000e680000000800 */
[----:B------:R-:W2:Y:S04]  /*0340*/  LDS R13, [R15+0x20] ;  /* 0x000020000f0d7984 */ /* 0x000ea80000000800 */
[----:B------:R-:W3:Y:S04]  /*0350*/  LDS R19, [R15+0x40] ;  /* 0x000040000f137984 */ /* 0x000ee80000000800 */
[----:B------:R-:W4:Y:S01]  /*0360*/  LDS R21, [R15+0x60] ;  /* 0x000060000f157984 */ /* 0x000f220000000800 */
[----:B0-----:R-:W-:-:S04]  /*0370*/  IADD3 R6, P1, PT, R4, UR8, RZ ;  /* 0x0000000804067c10 */ /* 0x001fc8000ff3e0ff */
[----:B------:R-:W-:Y:S02]  /*0380*/  IADD3.X R7, PT, PT, R5, UR9, RZ, P1, !PT ;  /* 0x0000000905077c10 */ /* 0x000fe40008ffe4ff */
[----:B------:R-:W-:-:S04]  /*0390*/  IADD3 R8, P1, PT, R6, UR10, RZ ;  /* 0x0000000a06087c10 */ /* 0x000fc8000ff3e0ff */
[----:B------:R-:W-:Y:S01]  /*03a0*/  IADD3.X R9, PT, PT, R7, UR11, RZ, P1, !PT ;  /* 0x0000000b07097c10 */ /* 0x000fe20008ffe4ff */
[----:B-1----:R-:W-:Y:S04]  /*03b0*/  STG.E desc[UR6][R4.64], R11 ;  /* 0x0000000b04007986 */ /* 0x002fe8000c101906 */
[----:B--2---:R-:W-:Y:S04]  /*03c0*/  STG.E desc[UR6][R2.64], R13 ;  /* 0x0000000d02007986 */ /* 0x004fe8000c101906 */
[----:B---3--:R-:W-:Y:S04]  /*03d0*/  STG.E desc[UR6][R6.64], R19 ;  /* 0x0000001306007986 */ /* 0x008fe8000c101906 */
[----:B----4-:R-:W-:Y:S01]  /*03e0*/  STG.E desc[UR6][R8.64], R21 ;  /* 0x0000001508007986 */ /* 0x010fe2000c101906 */
[----:B------:R-:W-:Y:S05]  /*03f0*/  EXIT ;  /* 0x000000000000794d */ /* 0x000fea0003800000 */
.L_x_1:
        /* <DEDUP_REMOVED lines=16> */
.L_x_3:


//--------------------- .nv.shared.reserved.0     --------------------------
	.section	.nv.shared.reserved.0,"aw",@nobits
	.weak		__nv_reservedSMEM_offset_0_alias
	.size		__nv_reservedSMEM_offset_0_alias, 0, 64
	.other		__nv_reservedSMEM_offset_0_alias,@"STO_CUDA_RESERVED_SHARED STV_DEFAULT"
__nv_reservedSMEM_offset_0_alias:
	.zero		0
	.zero		64


//--------------------- .nv.shared._Z22transpose_tiled_kernelPfS_m --------------------------
	.section	.nv.shared._Z22transpose_tiled_kernelPfS_m,"aw",@nobits
	.sectionflags	@""
	.align	4
.nv.shared._Z22transpose_tiled_kernelPfS_m:
	.zero		5248


//--------------------- .nv.constant0._Z16transpose_kernelPfS_m --------------------------
	.section	.nv.constant0._Z16transpose_kernelPfS_m,"a",@progbits
	.sectionflags	@""
	.align	4
.nv.constant0._Z16transpose_kernelPfS_m:
	.zero		920


//--------------------- .nv.constant0._Z22transpose_tiled_kernelPfS_m --------------------------
	.section	.nv.constant0._Z22transpose_tiled_kernelPfS_m,"a",@progbits
	.sectionflags	@""
	.align	4
.nv.constant0._Z22transpose_tiled_kernelPfS_m:
	.zero		920


//--------------------- SYMBOLS --------------------------

	.type		.nv.reservedSmem.offset0,@object
	.size		.nv.reservedSmem.offset0,0x4
	.type		.nv.reservedSmem.cap,@object
	.size		.nv.reservedSmem.cap,0x4
